//
// Generated by NVIDIA NVVM Compiler
//
// Compiler Build ID: CL-36424714
// Cuda compilation tools, release 13.0, V13.0.88
// Based on NVVM 20.0.0
//

.version 9.0
.target sm_100
.address_size 64

	// .globl	_Z10computeGPUPfS_S_S_

.visible .entry _Z10computeGPUPfS_S_S_(
	.param .u64 .ptr .align 1 _Z10computeGPUPfS_S_S__param_0,
	.param .u64 .ptr .align 1 _Z10computeGPUPfS_S_S__param_1,
	.param .u64 .ptr .align 1 _Z10computeGPUPfS_S_S__param_2,
	.param .u64 .ptr .align 1 _Z10computeGPUPfS_S_S__param_3
)
{
	.reg .pred 	%p<2>;
	.reg .b32 	%r<12>;
	.reg .b32 	%f<7>;
	.reg .b64 	%rd<14>;

	ld.param.u64 	%rd1, [_Z10computeGPUPfS_S_S__param_0];
	ld.param.u64 	%rd2, [_Z10computeGPUPfS_S_S__param_1];
	ld.param.u64 	%rd3, [_Z10computeGPUPfS_S_S__param_2];
	ld.param.u64 	%rd4, [_Z10computeGPUPfS_S_S__param_3];
	mov.u32 	%r2, %ntid.x;
	mov.u32 	%r3, %ctaid.x;
	mov.u32 	%r4, %tid.x;
	mad.lo.s32 	%r1, %r2, %r3, %r4;
	setp.gt.s32 	%p1, %r1, 16777215;
	@%p1 bra 	$L__BB0_2;
	cvta.to.global.u64 	%rd5, %rd1;
	cvta.to.global.u64 	%rd6, %rd2;
	cvta.to.global.u64 	%rd7, %rd3;
	cvta.to.global.u64 	%rd8, %rd4;
	mul.wide.s32 	%rd9, %r1, 4;
	add.s64 	%rd10, %rd5, %rd9;
	ld.global.f32 	%f1, [%rd10];
	add.s64 	%rd11, %rd6, %rd9;
	ld.global.f32 	%f2, [%rd11];
	// begin inline asm
	{ cvt.rn.f16x2.f32 %r5, %f2, %f1; }

	// end inline asm
	add.s64 	%rd12, %rd7, %rd9;
	ld.global.f32 	%f3, [%rd12];
	add.s64 	%rd13, %rd8, %rd9;
	ld.global.f32 	%f4, [%rd13];
	// begin inline asm
	{ cvt.rn.f16x2.f32 %r6, %f4, %f3; }

	// end inline asm
	// begin inline asm
	{add.f16x2 %r7,%r6,%r5;
}
	// end inline asm
	// begin inline asm
	{.reg .f16 low,high;
  mov.b32 {low,high},%r7;
  cvt.f32.f16 %f5, low;}

	// end inline asm
	st.global.f32 	[%rd10], %f5;
	// begin inline asm
	{.reg .f16 low,high;
  mov.b32 {low,high},%r7;
  cvt.f32.f16 %f6, high;}

	// end inline asm
	st.global.f32 	[%rd11], %f6;
$L__BB0_2:
	ret;

}


// ===== COMPILED SASS (sm_100) =====

	.target	sm_100

	.elftype	@"ET_EXEC"


//--------------------- .note.nv.tkinfo           --------------------------
	.section	.note.nv.tkinfo,"",@"SHT_NOTE"
	.sectionflags	@"SHF_NOTE_NV_TKINFO"
	.tkinfo
        /*0018*/ 	.word	0x00000002
        /*0030*/ 	.string	""
        /*0030*/ 	.string	"ptxas"
        /*0030*/ 	.string	"Cuda compilation tools, release 13.0, V13.0.88"
        /*0030*/ 	.string	"Build cuda_13.0.r13.0/compiler.36424714_0"
        /*0030*/ 	.string	"-arch sm_100 -m 64 "



//--------------------- .note.nv.cuinfo           --------------------------
	.section	.note.nv.cuinfo,"",@"SHT_NOTE"
	.sectionflags	@"SHF_NOTE_NV_CUINFO"
        /*0018*/ 	.short	0x0002
        /*001a*/ 	.short	0x0064
        /*001c*/ 	.short	0x0082
	.zero		2


//--------------------- .nv.info                  --------------------------
	.section	.nv.info,"",@"SHT_CUDA_INFO"
	.align	4


	//----- nvinfo : EIATTR_REGCOUNT
	.align		4
        /*0000*/ 	.byte	0x04, 0x2f
        /*0002*/ 	.short	(.L_1 - .L_0)
	.align		4
.L_0:
        /*0004*/ 	.word	index@(_Z10computeGPUPfS_S_S_)
        /*0008*/ 	.word	0x00000010


	//----- nvinfo : EIATTR_FRAME_SIZE
	.align		4
.L_1:
        /*000c*/ 	.byte	0x04, 0x11
        /*000e*/ 	.short	(.L_3 - .L_2)
	.align		4
.L_2:
        /*0010*/ 	.word	index@(_Z10computeGPUPfS_S_S_)
        /*0014*/ 	.word	0x00000000


	//----- nvinfo : EIATTR_MIN_STACK_SIZE
	.align		4
.L_3:
        /*0018*/ 	.byte	0x04, 0x12
        /*001a*/ 	.short	(.L_5 - .L_4)
	.align		4
.L_4:
        /*001c*/ 	.word	index@(_Z10computeGPUPfS_S_S_)
        /*0020*/ 	.word	0x00000000
.L_5:


//--------------------- .nv.compat                --------------------------
	.section	.nv.compat,"",@"SHT_CUDA_COMPAT_INFO"
	.align	4
        /*0000*/ 	.byte	0x02, 0x09, 0x00, 0x00, 0x02, 0x02, 0x01, 0x00, 0x02, 0x05, 0x05, 0x00, 0x03, 0x07, 0x01, 0x01
        /*0010*/ 	.byte	0x02, 0x03, 0x00, 0x00, 0x02, 0x06, 0x01, 0x00, 0x04, 0x0b, 0x08, 0x00, 0x09, 0x00, 0x00, 0x00
        /*0020*/ 	.byte	0x00, 0x00, 0x00, 0x00


//--------------------- .nv.info._Z10computeGPUPfS_S_S_ --------------------------
	.section	.nv.info._Z10computeGPUPfS_S_S_,"",@"SHT_CUDA_INFO"
	.sectionflags	@""
	.align	4


	//----- nvinfo : EIATTR_CUDA_API_VERSION
	.align		4
        /*0000*/ 	.byte	0x04, 0x37
        /*0002*/ 	.short	(.L_7 - .L_6)
.L_6:
        /*0004*/ 	.word	0x00000082


	//----- nvinfo : EIATTR_KPARAM_INFO
	.align		4
.L_7:
        /*0008*/ 	.byte	0x04, 0x17
        /*000a*/ 	.short	(.L_9 - .L_8)
.L_8:
        /*000c*/ 	.word	0x00000000
        /*0010*/ 	.short	0x0003
        /*0012*/ 	.short	0x0018
        /*0014*/ 	.byte	0x00, 0xf5, 0x21, 0x00


	//----- nvinfo : EIATTR_KPARAM_INFO
	.align		4
.L_9:
        /*0018*/ 	.byte	0x04, 0x17
        /*001a*/ 	.short	(.L_11 - .L_10)
.L_10:
        /*001c*/ 	.word	0x00000000
        /*0020*/ 	.short	0x0002
        /*0022*/ 	.short	0x0010
        /*0024*/ 	.byte	0x00, 0xf5, 0x21, 0x00


	//----- nvinfo : EIATTR_KPARAM_INFO
	.align		4
.L_11:
        /*0028*/ 	.byte	0x04, 0x17
        /*002a*/ 	.short	(.L_13 - .L_12)
.L_12:
        /*002c*/ 	.word	0x00000000
        /*0030*/ 	.short	0x0001
        /*0032*/ 	.short	0x0008
        /*0034*/ 	.byte	0x00, 0xf5, 0x21, 0x00


	//----- nvinfo : EIATTR_KPARAM_INFO
	.align		4
.L_13:
        /*0038*/ 	.byte	0x04, 0x17
        /*003a*/ 	.short	(.L_15 - .L_14)
.L_14:
        /*003c*/ 	.word	0x00000000
        /*0040*/ 	.short	0x0000
        /*0042*/ 	.short	0x0000
        /*0044*/ 	.byte	0x00, 0xf5, 0x21, 0x00


	//----- nvinfo : EIATTR_SPARSE_MMA_MASK
	.align		4
.L_15:
        /*0048*/ 	.byte	0x03, 0x50
        /*004a*/ 	.short	0x0000


	//----- nvinfo : EIATTR_MAXREG_COUNT
	.align		4
        /*004c*/ 	.byte	0x03, 0x1b
        /*004e*/ 	.short	0x00ff


	//----- nvinfo : EIATTR_MERCURY_ISA_VERSION
	.align		4
        /*0050*/ 	.byte	0x03, 0x5f
        /*0052*/ 	.short	0x0101


	//----- nvinfo : EIATTR_VRC_CTA_INIT_COUNT
	.align		4
        /*0054*/ 	.byte	0x02, 0x4a
	.zero		1
	.zero		1


	//----- nvinfo : EIATTR_EXIT_INSTR_OFFSETS
	.align		4
        /*0058*/ 	.byte	0x04, 0x1c
        /*005a*/ 	.short	(.L_17 - .L_16)


	//   ....[0]....
.L_16:
        /*005c*/ 	.word	0x00000060


	//   ....[1]....
        /*0060*/ 	.word	0x000001b0


	//----- nvinfo : EIATTR_CBANK_PARAM_SIZE
	.align		4
.L_17:
        /*0064*/ 	.byte	0x03, 0x19
        /*0066*/ 	.short	0x0020


	//----- nvinfo : EIATTR_PARAM_CBANK
	.align		4
        /*0068*/ 	.byte	0x04, 0x0a
        /*006a*/ 	.short	(.L_19 - .L_18)
	.align		4
.L_18:
        /*006c*/ 	.word	index@(.nv.constant0._Z10computeGPUPfS_S_S_)
        /*0070*/ 	.short	0x0380
        /*0072*/ 	.short	0x0020


	//----- nvinfo : EIATTR_SW_WAR
	.align		4
.L_19:
        /*0074*/ 	.byte	0x04, 0x36
        /*0076*/ 	.short	(.L_21 - .L_20)
.L_20:
        /*0078*/ 	.word	0x00000008
.L_21:


//--------------------- .nv.callgraph             --------------------------
	.section	.nv.callgraph,"",@"SHT_CUDA_CALLGRAPH"
	.align	4
	.sectionentsize	8
	.align		4
        /*0000*/ 	.word	0x00000000
	.align		4
        /*0004*/ 	.word	0xffffffff
	.align		4
        /*0008*/ 	.word	0x00000000
	.align		4
        /*000c*/ 	.word	0xfffffffe
	.align		4
        /*0010*/ 	.word	0x00000000
	.align		4
        /*0014*/ 	.word	0xfffffffd
	.align		4
        /*0018*/ 	.word	0x00000000
	.align		4
        /*001c*/ 	.word	0xfffffffc


//--------------------- .text._Z10computeGPUPfS_S_S_ --------------------------
	.section	.text._Z10computeGPUPfS_S_S_,"ax",@progbits
	.align	128
        .global         _Z10computeGPUPfS_S_S_
        .type           _Z10computeGPUPfS_S_S_,@function
        .size           _Z10computeGPUPfS_S_S_,(.L_x_1 - _Z10computeGPUPfS_S_S_)
        .other          _Z10computeGPUPfS_S_S_,@"STO_CUDA_ENTRY STV_DEFAULT"
_Z10computeGPUPfS_S_S_:
.text._Z10computeGPUPfS_S_S_:
[----:B------:R-:W-:Y:S01]  /*0000*/  LDC R1, c[0x0][0x37c] ;  /* 0x0000df00ff017b82 */ /* 0x000fe20000000800 */
[----:B------:R-:W0:Y:S01]  /*0010*/  S2R R11, SR_CTAID.X ;  /* 0x00000000000b7919 */ /* 0x000e220000002500 */
[----:B------:R-:W0:Y:S01]  /*0020*/  LDCU UR4, c[0x0][0x360] ;  /* 0x00006c00ff0477ac */ /* 0x000e220008000800 */
[----:B------:R-:W0:Y:S02]  /*0030*/  S2R R0, SR_TID.X ;  /* 0x0000000000007919 */ /* 0x000e240000002100 */
[----:B0-----:R-:W-:-:S05]  /*0040*/  IMAD R11, R11, UR4, R0 ;  /* 0x000000040b0b7c24 */ /* 0x001fca000f8e0200 */
[----:B------:R-:W-:-:S13]  /*0050*/  ISETP.GT.AND P0, PT, R11, 0xffffff, PT ;  /* 0x00ffffff0b00780c */ /* 0x000fda0003f04270 */
[----:B------:R-:W-:Y:S05]  /*0060*/  @P0 EXIT ;  /* 0x000000000000094d */ /* 0x000fea0003800000 */
[----:B------:R-:W0:Y:S01]  /*0070*/  LDC.64 R6, c[0x0][0x390] ;  /* 0x0000e400ff067b82 */ /* 0x000e220000000a00 */
[----:B------:R-:W1:Y:S07]  /*0080*/  LDCU.64 UR4, c[0x0][0x358] ;  /* 0x00006b00ff0477ac */ /* 0x000e6e0008000a00 */
[----:B------:R-:W2:Y:S08]  /*0090*/  LDC.64 R8, c[0x0][0x398] ;  /* 0x0000e600ff087b82 */ /* 0x000eb00000000a00 */
[----:B------:R-:W3:Y:S08]  /*00a0*/  LDC.64 R2, c[0x0][0x380] ;  /* 0x0000e000ff027b82 */ /* 0x000ef00000000a00 */
[----:B------:R-:W4:Y:S01]  /*00b0*/  LDC.64 R4, c[0x0][0x388] ;  /* 0x0000e200ff047b82 */ /* 0x000f220000000a00 */
[----:B0-----:R-:W-:-:S06]  /*00c0*/  IMAD.WIDE R6, R11, 0x4, R6 ;  /* 0x000000040b067825 */ /* 0x001fcc00078e0206 */
[----:B-1----:R-:W5:Y:S01]  /*00d0*/  LDG.E R6, desc[UR4][R6.64] ;  /* 0x0000000406067981 */ /* 0x002f62000c1e1900 */
[----:B--2---:R-:W-:-:S06]  /*00e0*/  IMAD.WIDE R8, R11, 0x4, R8 ;  /* 0x000000040b087825 */ /* 0x004fcc00078e0208 */
[----:B------:R-:W5:Y:S01]  /*00f0*/  LDG.E R9, desc[UR4][R8.64] ;  /* 0x0000000408097981 */ /* 0x000f62000c1e1900 */
[----:B---3--:R-:W-:-:S05]  /*0100*/  IMAD.WIDE R2, R11, 0x4, R2 ;  /* 0x000000040b027825 */ /* 0x008fca00078e0202 */
[----:B------:R-:W2:Y:S01]  /*0110*/  LDG.E R0, desc[UR4][R2.64] ;  /* 0x0000000402007981 */ /* 0x000ea2000c1e1900 */
[----:B----4-:R-:W-:-:S05]  /*0120*/  IMAD.WIDE R4, R11, 0x4, R4 ;  /* 0x000000040b047825 */ /* 0x010fca00078e0204 */
[----:B------:R-:W2:Y:S01]  /*0130*/  LDG.E R11, desc[UR4][R4.64] ;  /* 0x00000004040b7981 */ /* 0x000ea2000c1e1900 */
[----:B-----5:R-:W-:Y:S02]  /*0140*/  F2FP.F16.F32.PACK_AB R9, R9, R6 ;  /* 0x000000060909723e */ /* 0x020fe400000000ff */
[----:B--2---:R-:W-:-:S05]  /*0150*/  F2FP.F16.F32.PACK_AB R0, R11, R0 ;  /* 0x000000000b00723e */ /* 0x004fca00000000ff */
[----:B------:R-:W-:-:S05]  /*0160*/  HFMA2 R0, R9, 1, 1, R0 ;  /* 0x3c003c0009007831 */ /* 0x000fca0000000000 */
[--C-:B------:R-:W-:Y:S02]  /*0170*/  HADD2.F32 R11, -RZ, R0.reuse.H0_H0 ;  /* 0x20000000ff0b7230 */ /* 0x100fe40000004100 */
[----:B------:R-:W-:-:S03]  /*0180*/  HADD2.F32 R13, -RZ, R0.H1_H1 ;  /* 0x30000000ff0d7230 */ /* 0x000fc60000004100 */
[----:B------:R-:W-:Y:S04]  /*0190*/  STG.E desc[UR4][R2.64], R11 ;  /* 0x0000000b02007986 */ /* 0x000fe8000c101904 */
[----:B------:R-:W-:Y:S01]  /*01a0*/  STG.E desc[UR4][R4.64], R13 ;  /* 0x0000000d04007986 */ /* 0x000fe2000c101904 */
[----:B------:R-:W-:Y:S05]  /*01b0*/  EXIT ;  /* 0x000000000000794d */ /* 0x000fea0003800000 */
.L_x_0:
[----:B------:R-:W-:-:S00]  /*01c0*/  BRA `(.L_x_0) ;  /* 0xfffffffc00fc7947 */ /* 0x000fc0000383ffff */
[----:B------:R-:W-:-:S00]  /*01d0*/  NOP ;  /* 0x0000000000007918 */ /* 0x000fc00000000000 */
        /* <DEDUP_REMOVED lines=10> */
.L_x_1:


//--------------------- .nv.shared.reserved.0     --------------------------
	.section	.nv.shared.reserved.0,"aw",@nobits
	.weak		__nv_reservedSMEM_offset_0_alias
	.size		__nv_reservedSMEM_offset_0_alias, 0, 64
	.other		__nv_reservedSMEM_offset_0_alias,@"STO_CUDA_RESERVED_SHARED STV_DEFAULT"
__nv_reservedSMEM_offset_0_alias:
	.zero		0
	.zero		64


//--------------------- .nv.constant0._Z10computeGPUPfS_S_S_ --------------------------
	.section	.nv.constant0._Z10computeGPUPfS_S_S_,"a",@progbits
	.sectionflags	@""
	.align	4
.nv.constant0._Z10computeGPUPfS_S_S_:
	.zero		928


//--------------------- SYMBOLS --------------------------

	.type		.nv.reservedSmem.offset0,@object
	.size		.nv.reservedSmem.offset0,0x4
